//
// Generated by NVIDIA NVVM Compiler
//
// Compiler Build ID: CL-36424714
// Cuda compilation tools, release 13.0, V13.0.88
// Based on NVVM 20.0.0
//

.version 9.0
.target sm_100
.address_size 64

	// .globl	_Z3addPiS_S_
.extern .func  (.param .b32 func_retval0) vprintf
(
	.param .b64 vprintf_param_0,
	.param .b64 vprintf_param_1
)
;
.global .align 1 .b8 $str[35] = {98, 108, 111, 99, 107, 40, 37, 100, 44, 37, 100, 41, 32, 116, 104, 114, 101, 97, 100, 40, 37, 100, 41, 32, 45, 62, 32, 105, 100, 120, 61, 37, 100, 10};

.visible .entry _Z3addPiS_S_(
	.param .u64 .ptr .align 1 _Z3addPiS_S__param_0,
	.param .u64 .ptr .align 1 _Z3addPiS_S__param_1,
	.param .u64 .ptr .align 1 _Z3addPiS_S__param_2
)
{
	.local .align 16 .b8 	__local_depot0[16];
	.reg .b64 	%SP;
	.reg .b64 	%SPL;
	.reg .pred 	%p<2>;
	.reg .b32 	%r<13>;
	.reg .b64 	%rd<15>;

	mov.u64 	%SPL, __local_depot0;
	cvta.local.u64 	%SP, %SPL;
	ld.param.u64 	%rd1, [_Z3addPiS_S__param_0];
	ld.param.u64 	%rd2, [_Z3addPiS_S__param_1];
	ld.param.u64 	%rd3, [_Z3addPiS_S__param_2];
	mov.u32 	%r5, %nctaid.x;
	mov.u32 	%r1, %ctaid.y;
	mov.u32 	%r2, %ctaid.x;
	mad.lo.s32 	%r6, %r1, %r5, %r2;
	mov.u32 	%r7, %ntid.x;
	mov.u32 	%r3, %tid.x;
	mad.lo.s32 	%r4, %r6, %r7, %r3;
	setp.gt.s32 	%p1, %r4, 26;
	@%p1 bra 	$L__BB0_2;
	add.u64 	%rd4, %SP, 0;
	add.u64 	%rd5, %SPL, 0;
	cvta.to.global.u64 	%rd6, %rd1;
	cvta.to.global.u64 	%rd7, %rd2;
	cvta.to.global.u64 	%rd8, %rd3;
	mul.wide.s32 	%rd9, %r4, 4;
	add.s64 	%rd10, %rd6, %rd9;
	ld.global.u32 	%r8, [%rd10];
	add.s64 	%rd11, %rd7, %rd9;
	ld.global.u32 	%r9, [%rd11];
	add.s32 	%r10, %r9, %r8;
	add.s64 	%rd12, %rd8, %rd9;
	st.global.u32 	[%rd12], %r10;
	st.local.v4.u32 	[%rd5], {%r2, %r1, %r3, %r4};
	mov.u64 	%rd13, $str;
	cvta.global.u64 	%rd14, %rd13;
	{ // callseq 0, 0
	.param .b64 param0;
	st.param.b64 	[param0], %rd14;
	.param .b64 param1;
	st.param.b64 	[param1], %rd4;
	.param .b32 retval0;
	call.uni (retval0), 
	vprintf, 
	(
	param0, 
	param1
	);
	ld.param.b32 	%r11, [retval0];
	} // callseq 0
$L__BB0_2:
	ret;

}


// ===== COMPILED SASS (sm_100) =====

	.target	sm_100

	.elftype	@"ET_EXEC"


//--------------------- .note.nv.tkinfo           --------------------------
	.section	.note.nv.tkinfo,"",@"SHT_NOTE"
	.sectionflags	@"SHF_NOTE_NV_TKINFO"
	.tkinfo
        /*0018*/ 	.word	0x00000002
        /*0030*/ 	.string	""
        /*0030*/ 	.string	"ptxas"
        /*0030*/ 	.string	"Cuda compilation tools, release 13.0, V13.0.88"
        /*0030*/ 	.string	"Build cuda_13.0.r13.0/compiler.36424714_0"
        /*0030*/ 	.string	"-arch sm_100 -m 64 "



//--------------------- .note.nv.cuinfo           --------------------------
	.section	.note.nv.cuinfo,"",@"SHT_NOTE"
	.sectionflags	@"SHF_NOTE_NV_CUINFO"
        /*0018*/ 	.short	0x0002
        /*001a*/ 	.short	0x0064
        /*001c*/ 	.short	0x0082
	.zero		2


//--------------------- .nv.info                  --------------------------
	.section	.nv.info,"",@"SHT_CUDA_INFO"
	.align	4


	//----- nvinfo : EIATTR_REGCOUNT
	.align		4
        /*0000*/ 	.byte	0x04, 0x2f
        /*0002*/ 	.short	(.L_2 - .L_1)
	.align		4
.L_1:
        /*0004*/ 	.word	index@(_Z3addPiS_S_)
        /*0008*/ 	.word	0x00000018


	//----- nvinfo : EIATTR_FRAME_SIZE
	.align		4
.L_2:
        /*000c*/ 	.byte	0x04, 0x11
        /*000e*/ 	.short	(.L_4 - .L_3)
	.align		4
.L_3:
        /*0010*/ 	.word	index@(_Z3addPiS_S_)
        /*0014*/ 	.word	0x00000010


	//----- nvinfo : EIATTR_MIN_STACK_SIZE
	.align		4
.L_4:
        /*0018*/ 	.byte	0x04, 0x12
        /*001a*/ 	.short	(.L_6 - .L_5)
	.align		4
.L_5:
        /*001c*/ 	.word	index@(_Z3addPiS_S_)
        /*0020*/ 	.word	0x00000010
.L_6:


//--------------------- .nv.compat                --------------------------
	.section	.nv.compat,"",@"SHT_CUDA_COMPAT_INFO"
	.align	4
        /*0000*/ 	.byte	0x02, 0x09, 0x00, 0x00, 0x02, 0x02, 0x01, 0x00, 0x02, 0x05, 0x05, 0x00, 0x03, 0x07, 0x01, 0x01
        /*0010*/ 	.byte	0x02, 0x03, 0x00, 0x00, 0x02, 0x06, 0x01, 0x00, 0x04, 0x0b, 0x08, 0x00, 0x09, 0x00, 0x00, 0x00
        /*0020*/ 	.byte	0x00, 0x00, 0x00, 0x00


//--------------------- .nv.info._Z3addPiS_S_     --------------------------
	.section	.nv.info._Z3addPiS_S_,"",@"SHT_CUDA_INFO"
	.sectionflags	@""
	.align	4


	//----- nvinfo : EIATTR_CUDA_API_VERSION
	.align		4
        /*0000*/ 	.byte	0x04, 0x37
        /*0002*/ 	.short	(.L_8 - .L_7)
.L_7:
        /*0004*/ 	.word	0x00000082


	//----- nvinfo : EIATTR_KPARAM_INFO
	.align		4
.L_8:
        /*0008*/ 	.byte	0x04, 0x17
        /*000a*/ 	.short	(.L_10 - .L_9)
.L_9:
        /*000c*/ 	.word	0x00000000
        /*0010*/ 	.short	0x0002
        /*0012*/ 	.short	0x0010
        /*0014*/ 	.byte	0x00, 0xf5, 0x21, 0x00


	//----- nvinfo : EIATTR_KPARAM_INFO
	.align		4
.L_10:
        /*0018*/ 	.byte	0x04, 0x17
        /*001a*/ 	.short	(.L_12 - .L_11)
.L_11:
        /*001c*/ 	.word	0x00000000
        /*0020*/ 	.short	0x0001
        /*0022*/ 	.short	0x0008
        /*0024*/ 	.byte	0x00, 0xf5, 0x21, 0x00


	//----- nvinfo : EIATTR_KPARAM_INFO
	.align		4
.L_12:
        /*0028*/ 	.byte	0x04, 0x17
        /*002a*/ 	.short	(.L_14 - .L_13)
.L_13:
        /*002c*/ 	.word	0x00000000
        /*0030*/ 	.short	0x0000
        /*0032*/ 	.short	0x0000
        /*0034*/ 	.byte	0x00, 0xf5, 0x21, 0x00


	//----- nvinfo : EIATTR_SPARSE_MMA_MASK
	.align		4
.L_14:
        /*0038*/ 	.byte	0x03, 0x50
        /*003a*/ 	.short	0x0000


	//----- nvinfo : EIATTR_MAXREG_COUNT
	.align		4
        /*003c*/ 	.byte	0x03, 0x1b
        /*003e*/ 	.short	0x00ff


	//----- nvinfo : EIATTR_EXTERNS
	.align		4
        /*0040*/ 	.byte	0x04, 0x0f
        /*0042*/ 	.short	(.L_16 - .L_15)


	//   ....[0]....
	.align		4
.L_15:
        /*0044*/ 	.word	index@(vprintf)


	//----- nvinfo : EIATTR_MERCURY_ISA_VERSION
	.align		4
.L_16:
        /*0048*/ 	.byte	0x03, 0x5f
        /*004a*/ 	.short	0x0101


	//----- nvinfo : EIATTR_VRC_CTA_INIT_COUNT
	.align		4
        /*004c*/ 	.byte	0x02, 0x4a
	.zero		1
	.zero		1


	//----- nvinfo : EIATTR_SYSCALL_OFFSETS
	.align		4
        /*0050*/ 	.byte	0x04, 0x46
        /*0052*/ 	.short	(.L_18 - .L_17)


	//   ....[0]....
.L_17:
        /*0054*/ 	.word	0x00000210


	//----- nvinfo : EIATTR_EXIT_INSTR_OFFSETS
	.align		4
.L_18:
        /*0058*/ 	.byte	0x04, 0x1c
        /*005a*/ 	.short	(.L_20 - .L_19)


	//   ....[0]....
.L_19:
        /*005c*/ 	.word	0x000000e0


	//   ....[1]....
        /*0060*/ 	.word	0x00000220


	//----- nvinfo : EIATTR_CRS_STACK_SIZE
	.align		4
.L_20:
        /*0064*/ 	.byte	0x04, 0x1e
        /*0066*/ 	.short	(.L_22 - .L_21)
.L_21:
        /*0068*/ 	.word	0x00000000


	//----- nvinfo : EIATTR_CBANK_PARAM_SIZE
	.align		4
.L_22:
        /*006c*/ 	.byte	0x03, 0x19
        /*006e*/ 	.short	0x0018


	//----- nvinfo : EIATTR_PARAM_CBANK
	.align		4
        /*0070*/ 	.byte	0x04, 0x0a
        /*0072*/ 	.short	(.L_24 - .L_23)
	.align		4
.L_23:
        /*0074*/ 	.word	index@(.nv.constant0._Z3addPiS_S_)
        /*0078*/ 	.short	0x0380
        /*007a*/ 	.short	0x0018


	//----- nvinfo : EIATTR_SW_WAR
	.align		4
.L_24:
        /*007c*/ 	.byte	0x04, 0x36
        /*007e*/ 	.short	(.L_26 - .L_25)
.L_25:
        /*0080*/ 	.word	0x00000008
.L_26:


//--------------------- .nv.callgraph             --------------------------
	.section	.nv.callgraph,"",@"SHT_CUDA_CALLGRAPH"
	.align	4
	.sectionentsize	8
	.align		4
        /*0000*/ 	.word	0x00000000
	.align		4
        /*0004*/ 	.word	0xffffffff
	.align		4
        /*0008*/ 	.word	index@(_Z3addPiS_S_)
	.align		4
        /*000c*/ 	.word	index@(vprintf)
	.align		4
        /*0010*/ 	.word	0x00000000
	.align		4
        /*0014*/ 	.word	0xfffffffe
	.align		4
        /*0018*/ 	.word	0x00000000
	.align		4
        /*001c*/ 	.word	0xfffffffd
	.align		4
        /*0020*/ 	.word	0x00000000
	.align		4
        /*0024*/ 	.word	0xfffffffc


//--------------------- .nv.constant4             --------------------------
	.section	.nv.constant4,"a",@progbits
	.align	8
	.align		8
.nv.constant4:
        /*0000*/ 	.dword	vprintf
	.align		8
        /*0008*/ 	.dword	$str


//--------------------- .text._Z3addPiS_S_        --------------------------
	.section	.text._Z3addPiS_S_,"ax",@progbits
	.align	128
        .global         _Z3addPiS_S_
        .type           _Z3addPiS_S_,@function
        .size           _Z3addPiS_S_,(.L_x_2 - _Z3addPiS_S_)
        .other          _Z3addPiS_S_,@"STO_CUDA_ENTRY STV_DEFAULT"
_Z3addPiS_S_:
.text._Z3addPiS_S_:
[----:B------:R-:W0:Y:S01]  /*0000*/  LDC R1, c[0x0][0x37c] ;  /* 0x0000df00ff017b82 */ /* 0x000e220000000800 */
[----:B------:R-:W1:Y:S01]  /*0010*/  S2R R9, SR_CTAID.Y ;  /* 0x0000000000097919 */ /* 0x000e620000002600 */
[----:B------:R-:W2:Y:S01]  /*0020*/  LDCU UR5, c[0x0][0x2fc] ;  /* 0x00005f80ff0577ac */ /* 0x000ea20008000800 */
[----:B0-----:R-:W-:Y:S01]  /*0030*/  IADD3 R1, PT, PT, R1, -0x10, RZ ;  /* 0xfffffff001017810 */ /* 0x001fe20007ffe0ff */
[----:B------:R-:W1:Y:S01]  /*0040*/  S2R R8, SR_CTAID.X ;  /* 0x0000000000087919 */ /* 0x000e620000002500 */
[----:B------:R-:W1:Y:S01]  /*0050*/  LDCU UR6, c[0x0][0x370] ;  /* 0x00006e00ff0677ac */ /* 0x000e620008000800 */
[----:B------:R-:W0:Y:S01]  /*0060*/  S2R R10, SR_TID.X ;  /* 0x00000000000a7919 */ /* 0x000e220000002100 */
[----:B------:R-:W0:Y:S01]  /*0070*/  LDCU UR7, c[0x0][0x360] ;  /* 0x00006c00ff0777ac */ /* 0x000e220008000800 */
[----:B------:R-:W3:Y:S02]  /*0080*/  LDCU UR4, c[0x0][0x2f8] ;  /* 0x00005f00ff0477ac */ /* 0x000ee40008000800 */
[----:B---3--:R-:W-:-:S04]  /*0090*/  IADD3 R6, P1, PT, R1, UR4, RZ ;  /* 0x0000000401067c10 */ /* 0x008fc8000ff3e0ff */
[----:B--2---:R-:W-:Y:S01]  /*00a0*/  IADD3.X R7, PT, PT, RZ, UR5, RZ, P1, !PT ;  /* 0x00000005ff077c10 */ /* 0x004fe20008ffe4ff */
[----:B-1----:R-:W-:-:S04]  /*00b0*/  IMAD R11, R9, UR6, R8 ;  /* 0x00000006090b7c24 */ /* 0x002fc8000f8e0208 */
[----:B0-----:R-:W-:-:S05]  /*00c0*/  IMAD R11, R11, UR7, R10 ;  /* 0x000000070b0b7c24 */ /* 0x001fca000f8e020a */
[----:B------:R-:W-:-:S13]  /*00d0*/  ISETP.GT.AND P0, PT, R11, 0x1a, PT ;  /* 0x0000001a0b00780c */ /* 0x000fda0003f04270 */
[----:B------:R-:W-:Y:S05]  /*00e0*/  @P0 EXIT ;  /* 0x000000000000094d */ /* 0x000fea0003800000 */
[----:B------:R-:W0:Y:S01]  /*00f0*/  LDC.64 R12, c[0x0][0x388] ;  /* 0x0000e200ff0c7b82 */ /* 0x000e220000000a00 */
[----:B------:R-:W1:Y:S07]  /*0100*/  LDCU.64 UR4, c[0x0][0x358] ;  /* 0x00006b00ff0477ac */ /* 0x000e6e0008000a00 */
[----:B------:R-:W2:Y:S08]  /*0110*/  LDC.64 R2, c[0x0][0x380] ;  /* 0x0000e000ff027b82 */ /* 0x000eb00000000a00 */
[----:B------:R-:W3:Y:S01]  /*0120*/  LDC.64 R14, c[0x0][0x390] ;  /* 0x0000e400ff0e7b82 */ /* 0x000ee20000000a00 */
[----:B------:R-:W-:Y:S01]  /*0130*/  MOV R16, 0x0 ;  /* 0x0000000000107802 */ /* 0x000fe20000000f00 */
[----:B------:R-:W4:Y:S01]  /*0140*/  LDCU.64 UR6, c[0x4][0x8] ;  /* 0x01000100ff0677ac */ /* 0x000f220008000a00 */
[----:B0-----:R-:W-:-:S06]  /*0150*/  IMAD.WIDE R12, R11, 0x4, R12 ;  /* 0x000000040b0c7825 */ /* 0x001fcc00078e020c */
[----:B-1----:R-:W5:Y:S01]  /*0160*/  LDG.E R13, desc[UR4][R12.64] ;  /* 0x000000040c0d7981 */ /* 0x002f62000c1e1900 */
[----:B--2---:R-:W-:-:S05]  /*0170*/  IMAD.WIDE R2, R11, 0x4, R2 ;  /* 0x000000040b027825 */ /* 0x004fca00078e0202 */
[----:B------:R-:W5:Y:S01]  /*0180*/  LDG.E R0, desc[UR4][R2.64] ;  /* 0x0000000402007981 */ /* 0x000f62000c1e1900 */
[----:B---3--:R-:W-:-:S03]  /*0190*/  IMAD.WIDE R14, R11, 0x4, R14 ;  /* 0x000000040b0e7825 */ /* 0x008fc600078e020e */
[----:B------:R0:W-:Y:S01]  /*01a0*/  STL.128 [R1], R8 ;  /* 0x0000000801007387 */ /* 0x0001e20000100c00 */
[----:B------:R-:W1:Y:S01]  /*01b0*/  LDC.64 R16, c[0x4][R16] ;  /* 0x0100000010107b82 */ /* 0x000e620000000a00 */
[----:B----4-:R-:W-:Y:S01]  /*01c0*/  MOV R4, UR6 ;  /* 0x0000000600047c02 */ /* 0x010fe20008000f00 */
[----:B------:R-:W-:Y:S02]  /*01d0*/  IMAD.U32 R5, RZ, RZ, UR7 ;  /* 0x00000007ff057e24 */ /* 0x000fe4000f8e00ff */
[----:B-----5:R-:W-:-:S05]  /*01e0*/  IMAD.IADD R0, R0, 0x1, R13 ;  /* 0x0000000100007824 */ /* 0x020fca00078e020d */
[----:B-1----:R0:W-:Y:S02]  /*01f0*/  STG.E desc[UR4][R14.64], R0 ;  /* 0x000000000e007986 */ /* 0x0021e4000c101904 */
[----:B------:R-:W-:-:S07]  /*0200*/  LEPC R20, `(.L_x_0) ;  /* 0x000000001014794e */ /* 0x000fce0000000000 */
[----:B0-----:R-:W-:Y:S05]  /*0210*/  CALL.ABS.NOINC R16 ;  /* 0x0000000010007343 */ /* 0x001fea0003c00000 */
.L_x_0:
[----:B------:R-:W-:Y:S05]  /*0220*/  EXIT ;  /* 0x000000000000794d */ /* 0x000fea0003800000 */
.L_x_1:
[----:B------:R-:W-:-:S00]  /*0230*/  BRA `(.L_x_1) ;  /* 0xfffffffc00fc7947 */ /* 0x000fc0000383ffff */
[----:B------:R-:W-:-:S00]  /*0240*/  NOP ;  /* 0x0000000000007918 */ /* 0x000fc00000000000 */
        /* <DEDUP_REMOVED lines=11> */
.L_x_2:


//--------------------- .nv.global.init           --------------------------
	.section	.nv.global.init,"aw",@progbits
.nv.global.init:
	.type		$str,@object
	.size		$str,(.L_0 - $str)
$str:
        /*0000*/ 	.byte	0x62, 0x6c, 0x6f, 0x63, 0x6b, 0x28, 0x25, 0x64, 0x2c, 0x25, 0x64, 0x29, 0x20, 0x74, 0x68, 0x72
        /*0010*/ 	.byte	0x65, 0x61, 0x64, 0x28, 0x25, 0x64, 0x29, 0x20, 0x2d, 0x3e, 0x20, 0x69, 0x64, 0x78, 0x3d, 0x25
        /*0020*/ 	.byte	0x64, 0x0a, 0x00
.L_0:


//--------------------- .nv.shared.reserved.0     --------------------------
	.section	.nv.shared.reserved.0,"aw",@nobits
	.weak		__nv_reservedSMEM_offset_0_alias
	.size		__nv_reservedSMEM_offset_0_alias, 0, 64
	.other		__nv_reservedSMEM_offset_0_alias,@"STO_CUDA_RESERVED_SHARED STV_DEFAULT"
__nv_reservedSMEM_offset_0_alias:
	.zero		0
	.zero		64


//--------------------- .nv.constant0._Z3addPiS_S_ --------------------------
	.section	.nv.constant0._Z3addPiS_S_,"a",@progbits
	.sectionflags	@""
	.align	4
.nv.constant0._Z3addPiS_S_:
	.zero		920


//--------------------- SYMBOLS --------------------------

	.type		.nv.reservedSmem.offset0,@object
	.size		.nv.reservedSmem.offset0,0x4
	.type		vprintf,@function
